//
// Generated by NVIDIA NVVM Compiler
//
// Compiler Build ID: CL-36424714
// Cuda compilation tools, release 13.0, V13.0.88
// Based on NVVM 20.0.0
//

.version 9.0
.target sm_100
.address_size 64

	// .globl	_Z9diffusionPffii

.visible .entry _Z9diffusionPffii(
	.param .u64 .ptr .align 1 _Z9diffusionPffii_param_0,
	.param .f32 _Z9diffusionPffii_param_1,
	.param .u32 _Z9diffusionPffii_param_2,
	.param .u32 _Z9diffusionPffii_param_3
)
{
	.reg .pred 	%p<18>;
	.reg .b32 	%r<23>;
	.reg .b32 	%f<53>;
	.reg .b64 	%rd<11>;

	ld.param.u64 	%rd5, [_Z9diffusionPffii_param_0];
	ld.param.f32 	%f2, [_Z9diffusionPffii_param_1];
	ld.param.u32 	%r8, [_Z9diffusionPffii_param_2];
	ld.param.u32 	%r9, [_Z9diffusionPffii_param_3];
	setp.lt.s32 	%p2, %r9, 1;
	@%p2 bra 	$L__BB0_17;
	mov.u32 	%r10, %tid.x;
	div.u32 	%r11, %r10, %r8;
	mul.lo.s32 	%r12, %r11, %r8;
	sub.s32 	%r13, %r10, %r12;
	cvta.to.global.u64 	%rd6, %rd5;
	setp.ge.u32 	%p3, %r10, %r8;
	add.s32 	%r15, %r8, -1;
	setp.ne.s32 	%p4, %r11, %r15;
	setp.ne.s32 	%p5, %r13, 0;
	and.pred  	%p6, %p4, %p5;
	and.pred  	%p7, %p6, %p3;
	setp.ne.s32 	%p8, %r13, %r15;
	and.pred  	%p1, %p7, %p8;
	sub.s32 	%r17, %r10, %r8;
	mul.wide.u32 	%rd7, %r17, 4;
	add.s64 	%rd1, %rd6, %rd7;
	add.s32 	%r18, %r8, %r10;
	mul.wide.u32 	%rd8, %r18, 4;
	add.s64 	%rd2, %rd6, %rd8;
	add.s32 	%r19, %r10, -1;
	mul.wide.u32 	%rd9, %r19, 4;
	add.s64 	%rd3, %rd6, %rd9;
	mul.wide.u32 	%rd10, %r10, 4;
	add.s64 	%rd4, %rd6, %rd10;
	fma.rn.f32 	%f1, %f2, 0fC0800000, 0f3F800000;
	and.b32  	%r1, %r9, 3;
	setp.lt.u32 	%p9, %r9, 4;
	@%p9 bra 	$L__BB0_12;
	and.b32  	%r20, %r9, 2147483644;
	neg.s32 	%r21, %r20;
	not.pred 	%p10, %p1;
$L__BB0_3:
	@%p10 bra 	$L__BB0_5;
	ld.global.f32 	%f3, [%rd1];
	ld.global.f32 	%f4, [%rd2];
	ld.global.f32 	%f5, [%rd3];
	ld.global.f32 	%f6, [%rd4+4];
	bar.sync 	0;
	ld.global.f32 	%f7, [%rd4];
	mul.f32 	%f8, %f1, %f7;
	add.f32 	%f9, %f3, %f4;
	add.f32 	%f10, %f9, %f5;
	add.f32 	%f11, %f10, %f6;
	fma.rn.f32 	%f12, %f2, %f11, %f8;
	st.global.f32 	[%rd4], %f12;
$L__BB0_5:
	bar.sync 	0;
	@%p10 bra 	$L__BB0_7;
	ld.global.f32 	%f13, [%rd1];
	ld.global.f32 	%f14, [%rd2];
	ld.global.f32 	%f15, [%rd3];
	ld.global.f32 	%f16, [%rd4+4];
	bar.sync 	0;
	ld.global.f32 	%f17, [%rd4];
	mul.f32 	%f18, %f1, %f17;
	add.f32 	%f19, %f13, %f14;
	add.f32 	%f20, %f19, %f15;
	add.f32 	%f21, %f20, %f16;
	fma.rn.f32 	%f22, %f2, %f21, %f18;
	st.global.f32 	[%rd4], %f22;
$L__BB0_7:
	bar.sync 	0;
	@%p10 bra 	$L__BB0_9;
	ld.global.f32 	%f23, [%rd1];
	ld.global.f32 	%f24, [%rd2];
	ld.global.f32 	%f25, [%rd3];
	ld.global.f32 	%f26, [%rd4+4];
	bar.sync 	0;
	ld.global.f32 	%f27, [%rd4];
	mul.f32 	%f28, %f1, %f27;
	add.f32 	%f29, %f23, %f24;
	add.f32 	%f30, %f29, %f25;
	add.f32 	%f31, %f30, %f26;
	fma.rn.f32 	%f32, %f2, %f31, %f28;
	st.global.f32 	[%rd4], %f32;
$L__BB0_9:
	bar.sync 	0;
	@%p10 bra 	$L__BB0_11;
	ld.global.f32 	%f33, [%rd1];
	ld.global.f32 	%f34, [%rd2];
	ld.global.f32 	%f35, [%rd3];
	ld.global.f32 	%f36, [%rd4+4];
	bar.sync 	0;
	ld.global.f32 	%f37, [%rd4];
	mul.f32 	%f38, %f1, %f37;
	add.f32 	%f39, %f33, %f34;
	add.f32 	%f40, %f39, %f35;
	add.f32 	%f41, %f40, %f36;
	fma.rn.f32 	%f42, %f2, %f41, %f38;
	st.global.f32 	[%rd4], %f42;
$L__BB0_11:
	bar.sync 	0;
	add.s32 	%r21, %r21, 4;
	setp.ne.s32 	%p14, %r21, 0;
	@%p14 bra 	$L__BB0_3;
$L__BB0_12:
	setp.eq.s32 	%p15, %r1, 0;
	@%p15 bra 	$L__BB0_17;
	neg.s32 	%r22, %r1;
	not.pred 	%p16, %p1;
$L__BB0_14:
	.pragma "nounroll";
	@%p16 bra 	$L__BB0_16;
	ld.global.f32 	%f43, [%rd1];
	ld.global.f32 	%f44, [%rd2];
	ld.global.f32 	%f45, [%rd3];
	ld.global.f32 	%f46, [%rd4+4];
	bar.sync 	0;
	ld.global.f32 	%f47, [%rd4];
	mul.f32 	%f48, %f1, %f47;
	add.f32 	%f49, %f43, %f44;
	add.f32 	%f50, %f49, %f45;
	add.f32 	%f51, %f50, %f46;
	fma.rn.f32 	%f52, %f2, %f51, %f48;
	st.global.f32 	[%rd4], %f52;
$L__BB0_16:
	bar.sync 	0;
	add.s32 	%r22, %r22, 1;
	setp.ne.s32 	%p17, %r22, 0;
	@%p17 bra 	$L__BB0_14;
$L__BB0_17:
	ret;

}


// ===== COMPILED SASS (sm_100) =====

	.target	sm_100

	.elftype	@"ET_EXEC"


//--------------------- .note.nv.tkinfo           --------------------------
	.section	.note.nv.tkinfo,"",@"SHT_NOTE"
	.sectionflags	@"SHF_NOTE_NV_TKINFO"
	.tkinfo
        /*0018*/ 	.word	0x00000002
        /*0030*/ 	.string	""
        /*0030*/ 	.string	"ptxas"
        /*0030*/ 	.string	"Cuda compilation tools, release 13.0, V13.0.88"
        /*0030*/ 	.string	"Build cuda_13.0.r13.0/compiler.36424714_0"
        /*0030*/ 	.string	"-arch sm_100 -m 64 "



//--------------------- .note.nv.cuinfo           --------------------------
	.section	.note.nv.cuinfo,"",@"SHT_NOTE"
	.sectionflags	@"SHF_NOTE_NV_CUINFO"
        /*0018*/ 	.short	0x0002
        /*001a*/ 	.short	0x0064
        /*001c*/ 	.short	0x0082
	.zero		2


//--------------------- .nv.info                  --------------------------
	.section	.nv.info,"",@"SHT_CUDA_INFO"
	.align	4


	//----- nvinfo : EIATTR_REGCOUNT
	.align		4
        /*0000*/ 	.byte	0x04, 0x2f
        /*0002*/ 	.short	(.L_1 - .L_0)
	.align		4
.L_0:
        /*0004*/ 	.word	index@(_Z9diffusionPffii)
        /*0008*/ 	.word	0x00000016


	//----- nvinfo : EIATTR_FRAME_SIZE
	.align		4
.L_1:
        /*000c*/ 	.byte	0x04, 0x11
        /*000e*/ 	.short	(.L_3 - .L_2)
	.align		4
.L_2:
        /*0010*/ 	.word	index@(_Z9diffusionPffii)
        /*0014*/ 	.word	0x00000000


	//----- nvinfo : EIATTR_MIN_STACK_SIZE
	.align		4
.L_3:
        /*0018*/ 	.byte	0x04, 0x12
        /*001a*/ 	.short	(.L_5 - .L_4)
	.align		4
.L_4:
        /*001c*/ 	.word	index@(_Z9diffusionPffii)
        /*0020*/ 	.word	0x00000000
.L_5:


//--------------------- .nv.compat                --------------------------
	.section	.nv.compat,"",@"SHT_CUDA_COMPAT_INFO"
	.align	4
        /*0000*/ 	.byte	0x02, 0x09, 0x00, 0x00, 0x02, 0x02, 0x01, 0x00, 0x02, 0x05, 0x05, 0x00, 0x03, 0x07, 0x01, 0x01
        /*0010*/ 	.byte	0x02, 0x03, 0x00, 0x00, 0x02, 0x06, 0x01, 0x00, 0x04, 0x0b, 0x08, 0x00, 0x09, 0x00, 0x00, 0x00
        /*0020*/ 	.byte	0x00, 0x00, 0x00, 0x00


//--------------------- .nv.info._Z9diffusionPffii --------------------------
	.section	.nv.info._Z9diffusionPffii,"",@"SHT_CUDA_INFO"
	.sectionflags	@""
	.align	4


	//----- nvinfo : EIATTR_CUDA_API_VERSION
	.align		4
        /*0000*/ 	.byte	0x04, 0x37
        /*0002*/ 	.short	(.L_7 - .L_6)
.L_6:
        /*0004*/ 	.word	0x00000082


	//----- nvinfo : EIATTR_KPARAM_INFO
	.align		4
.L_7:
        /*0008*/ 	.byte	0x04, 0x17
        /*000a*/ 	.short	(.L_9 - .L_8)
.L_8:
        /*000c*/ 	.word	0x00000000
        /*0010*/ 	.short	0x0003
        /*0012*/ 	.short	0x0010
        /*0014*/ 	.byte	0x00, 0xf0, 0x11, 0x00


	//----- nvinfo : EIATTR_KPARAM_INFO
	.align		4
.L_9:
        /*0018*/ 	.byte	0x04, 0x17
        /*001a*/ 	.short	(.L_11 - .L_10)
.L_10:
        /*001c*/ 	.word	0x00000000
        /*0020*/ 	.short	0x0002
        /*0022*/ 	.short	0x000c
        /*0024*/ 	.byte	0x00, 0xf0, 0x11, 0x00


	//----- nvinfo : EIATTR_KPARAM_INFO
	.align		4
.L_11:
        /*0028*/ 	.byte	0x04, 0x17
        /*002a*/ 	.short	(.L_13 - .L_12)
.L_12:
        /*002c*/ 	.word	0x00000000
        /*0030*/ 	.short	0x0001
        /*0032*/ 	.short	0x0008
        /*0034*/ 	.byte	0x00, 0xf0, 0x11, 0x00


	//----- nvinfo : EIATTR_KPARAM_INFO
	.align		4
.L_13:
        /*0038*/ 	.byte	0x04, 0x17
        /*003a*/ 	.short	(.L_15 - .L_14)
.L_14:
        /*003c*/ 	.word	0x00000000
        /*0040*/ 	.short	0x0000
        /*0042*/ 	.short	0x0000
        /*0044*/ 	.byte	0x00, 0xf5, 0x21, 0x00


	//----- nvinfo : EIATTR_SPARSE_MMA_MASK
	.align		4
.L_15:
        /*0048*/ 	.byte	0x03, 0x50
        /*004a*/ 	.short	0x0000


	//----- nvinfo : EIATTR_MAXREG_COUNT
	.align		4
        /*004c*/ 	.byte	0x03, 0x1b
        /*004e*/ 	.short	0x00ff


	//----- nvinfo : EIATTR_NUM_BARRIERS
	.align		4
        /*0050*/ 	.byte	0x02, 0x4c
        /*0052*/ 	.byte	0x01
	.zero		1


	//----- nvinfo : EIATTR_MERCURY_ISA_VERSION
	.align		4
        /*0054*/ 	.byte	0x03, 0x5f
        /*0056*/ 	.short	0x0101


	//----- nvinfo : EIATTR_VRC_CTA_INIT_COUNT
	.align		4
        /*0058*/ 	.byte	0x02, 0x4a
	.zero		1
	.zero		1


	//----- nvinfo : EIATTR_EXIT_INSTR_OFFSETS
	.align		4
        /*005c*/ 	.byte	0x04, 0x1c
        /*005e*/ 	.short	(.L_17 - .L_16)


	//   ....[0]....
.L_16:
        /*0060*/ 	.word	0x00000030


	//   ....[1]....
        /*0064*/ 	.word	0x000006b0


	//   ....[2]....
        /*0068*/ 	.word	0x00000810


	//----- nvinfo : EIATTR_CRS_STACK_SIZE
	.align		4
.L_17:
        /*006c*/ 	.byte	0x04, 0x1e
        /*006e*/ 	.short	(.L_19 - .L_18)
.L_18:
        /*0070*/ 	.word	0x00000000


	//----- nvinfo : EIATTR_CBANK_PARAM_SIZE
	.align		4
.L_19:
        /*0074*/ 	.byte	0x03, 0x19
        /*0076*/ 	.short	0x0014


	//----- nvinfo : EIATTR_PARAM_CBANK
	.align		4
        /*0078*/ 	.byte	0x04, 0x0a
        /*007a*/ 	.short	(.L_21 - .L_20)
	.align		4
.L_20:
        /*007c*/ 	.word	index@(.nv.constant0._Z9diffusionPffii)
        /*0080*/ 	.short	0x0380
        /*0082*/ 	.short	0x0014


	//----- nvinfo : EIATTR_SW_WAR
	.align		4
.L_21:
        /*0084*/ 	.byte	0x04, 0x36
        /*0086*/ 	.short	(.L_23 - .L_22)
.L_22:
        /*0088*/ 	.word	0x00000008
.L_23:


//--------------------- .nv.callgraph             --------------------------
	.section	.nv.callgraph,"",@"SHT_CUDA_CALLGRAPH"
	.align	4
	.sectionentsize	8
	.align		4
        /*0000*/ 	.word	0x00000000
	.align		4
        /*0004*/ 	.word	0xffffffff
	.align		4
        /*0008*/ 	.word	0x00000000
	.align		4
        /*000c*/ 	.word	0xfffffffe
	.align		4
        /*0010*/ 	.word	0x00000000
	.align		4
        /*0014*/ 	.word	0xfffffffd
	.align		4
        /*0018*/ 	.word	0x00000000
	.align		4
        /*001c*/ 	.word	0xfffffffc


//--------------------- .text._Z9diffusionPffii   --------------------------
	.section	.text._Z9diffusionPffii,"ax",@progbits
	.align	128
        .global         _Z9diffusionPffii
        .type           _Z9diffusionPffii,@function
        .size           _Z9diffusionPffii,(.L_x_5 - _Z9diffusionPffii)
        .other          _Z9diffusionPffii,@"STO_CUDA_ENTRY STV_DEFAULT"
_Z9diffusionPffii:
.text._Z9diffusionPffii:
[----:B------:R-:W-:Y:S08]  /*0000*/  LDC R1, c[0x0][0x37c] ;  /* 0x0000df00ff017b82 */ /* 0x000ff00000000800 */
[----:B------:R-:W0:Y:S02]  /*0010*/  LDC R11, c[0x0][0x390] ;  /* 0x0000e400ff0b7b82 */ /* 0x000e240000000800 */
[----:B0-----:R-:W-:-:S13]  /*0020*/  ISETP.GE.AND P0, PT, R11, 0x1, PT ;  /* 0x000000010b00780c */ /* 0x001fda0003f06270 */
[----:B------:R-:W-:Y:S05]  /*0030*/  @!P0 EXIT ;  /* 0x000000000000894d */ /* 0x000fea0003800000 */
[----:B------:R-:W0:Y:S01]  /*0040*/  LDC.64 R2, c[0x0][0x388] ;  /* 0x0000e200ff027b82 */ /* 0x000e220000000a00 */
[----:B------:R-:W1:Y:S01]  /*0050*/  S2R R12, SR_TID.X ;  /* 0x00000000000c7919 */ /* 0x000e620000002100 */
[----:B------:R-:W-:Y:S01]  /*0060*/  LOP3.LUT R10, R11, 0x3, RZ, 0xc0, !PT ;  /* 0x000000030b0a7812 */ /* 0x000fe200078ec0ff */
[----:B------:R-:W2:Y:S05]  /*0070*/  LDCU.64 UR4, c[0x0][0x358] ;  /* 0x00006b00ff0477ac */ /* 0x000eaa0008000a00 */
[----:B------:R-:W3:Y:S01]  /*0080*/  LDC.64 R8, c[0x0][0x380] ;  /* 0x0000e000ff087b82 */ /* 0x000ee20000000a00 */
[----:B0-----:R-:W0:Y:S01]  /*0090*/  I2F.U32.RP R0, R3 ;  /* 0x0000000300007306 */ /* 0x001e220000209000 */
[----:B------:R-:W-:-:S02]  /*00a0*/  ISETP.NE.U32.AND P2, PT, R3, RZ, PT ;  /* 0x000000ff0300720c */ /* 0x000fc40003f45070 */
[----:B-1----:R-:W-:-:S05]  /*00b0*/  IADD3 R13, PT, PT, R12, -0x1, RZ ;  /* 0xffffffff0c0d7810 */ /* 0x002fca0007ffe0ff */
[----:B0-----:R-:W0:Y:S02]  /*00c0*/  MUFU.RCP R0, R0 ;  /* 0x0000000000007308 */ /* 0x001e240000001000 */
[----:B0-----:R-:W-:-:S06]  /*00d0*/  IADD3 R4, PT, PT, R0, 0xffffffe, RZ ;  /* 0x0ffffffe00047810 */ /* 0x001fcc0007ffe0ff */
[----:B------:R0:W1:Y:S02]  /*00e0*/  F2I.FTZ.U32.TRUNC.NTZ R5, R4 ;  /* 0x0000000400057305 */ /* 0x000064000021f000 */
[----:B0-----:R-:W-:Y:S01]  /*00f0*/  HFMA2 R4, -RZ, RZ, 0, 0 ;  /* 0x00000000ff047431 */ /* 0x001fe200000001ff */
[----:B-1----:R-:W-:-:S05]  /*0100*/  IADD3 R6, PT, PT, RZ, -R5, RZ ;  /* 0x80000005ff067210 */ /* 0x002fca0007ffe0ff */
[----:B------:R-:W-:-:S04]  /*0110*/  IMAD R7, R6, R3, RZ ;  /* 0x0000000306077224 */ /* 0x000fc800078e02ff */
[----:B------:R-:W-:Y:S01]  /*0120*/  IMAD.HI.U32 R5, R5, R7, R4 ;  /* 0x0000000705057227 */ /* 0x000fe200078e0004 */
[----:B------:R-:W-:-:S05]  /*0130*/  MOV R7, 0x40800000 ;  /* 0x4080000000077802 */ /* 0x000fca0000000f00 */
[----:B------:R-:W-:-:S05]  /*0140*/  IMAD.HI.U32 R5, R5, R12, RZ ;  /* 0x0000000c05057227 */ /* 0x000fca00078e00ff */
[----:B------:R-:W-:-:S05]  /*0150*/  IADD3 R6, PT, PT, -R5, RZ, RZ ;  /* 0x000000ff05067210 */ /* 0x000fca0007ffe1ff */
[C---:B------:R-:W-:Y:S01]  /*0160*/  IMAD R0, R3.reuse, R6, R12 ;  /* 0x0000000603007224 */ /* 0x040fe200078e020c */
[----:B------:R-:W-:-:S04]  /*0170*/  IADD3 R6, PT, PT, R3, -0x1, RZ ;  /* 0xffffffff03067810 */ /* 0x000fc80007ffe0ff */
[----:B------:R-:W-:-:S13]  /*0180*/  ISETP.GE.U32.AND P0, PT, R0, R3, PT ;  /* 0x000000030000720c */ /* 0x000fda0003f06070 */
[-C--:B------:R-:W-:Y:S02]  /*0190*/  @P0 IADD3 R0, PT, PT, R0, -R3.reuse, RZ ;  /* 0x8000000300000210 */ /* 0x080fe40007ffe0ff */
[----:B------:R-:W-:Y:S02]  /*01a0*/  @P0 IADD3 R5, PT, PT, R5, 0x1, RZ ;  /* 0x0000000105050810 */ /* 0x000fe40007ffe0ff */
[----:B------:R-:W-:Y:S01]  /*01b0*/  ISETP.GE.U32.AND P1, PT, R0, R3, PT ;  /* 0x000000030000720c */ /* 0x000fe20003f26070 */
[----:B------:R-:W-:Y:S01]  /*01c0*/  FFMA R0, R2, -R7, 1 ;  /* 0x3f80000002007423 */ /* 0x000fe20000000807 */
[----:B------:R-:W-:-:S11]  /*01d0*/  IADD3 R7, PT, PT, R12, R3, RZ ;  /* 0x000000030c077210 */ /* 0x000fd60007ffe0ff */
[----:B------:R-:W-:Y:S02]  /*01e0*/  @P1 IADD3 R5, PT, PT, R5, 0x1, RZ ;  /* 0x0000000105051810 */ /* 0x000fe40007ffe0ff */
[----:B------:R-:W-:Y:S02]  /*01f0*/  @!P2 LOP3.LUT R5, RZ, R3, RZ, 0x33, !PT ;  /* 0x00000003ff05a212 */ /* 0x000fe400078e33ff */
[----:B------:R-:W-:Y:S02]  /*0200*/  ISETP.GE.U32.AND P2, PT, R11, 0x4, PT ;  /* 0x000000040b00780c */ /* 0x000fe40003f46070 */
[----:B------:R-:W-:Y:S02]  /*0210*/  IADD3 R4, PT, PT, -R5, RZ, RZ ;  /* 0x000000ff05047210 */ /* 0x000fe40007ffe1ff */
[----:B------:R-:W-:-:S03]  /*0220*/  ISETP.NE.AND P1, PT, R10, RZ, PT ;  /* 0x000000ff0a00720c */ /* 0x000fc60003f25270 */
[----:B------:R-:W-:-:S05]  /*0230*/  IMAD R4, R3, R4, R12 ;  /* 0x0000000403047224 */ /* 0x000fca00078e020c */
[----:B------:R-:W-:-:S04]  /*0240*/  ISETP.NE.AND P0, PT, R4, RZ, PT ;  /* 0x000000ff0400720c */ /* 0x000fc80003f05270 */
[----:B------:R-:W-:Y:S02]  /*0250*/  ISETP.NE.AND P0, PT, R5, R6, P0 ;  /* 0x000000060500720c */ /* 0x000fe40000705270 */
[CC--:B------:R-:W-:Y:S02]  /*0260*/  IADD3 R5, PT, PT, R12.reuse, -R3.reuse, RZ ;  /* 0x800000030c057210 */ /* 0x0c0fe40007ffe0ff */
[C---:B------:R-:W-:Y:S01]  /*0270*/  ISETP.GE.U32.AND P0, PT, R12.reuse, R3, P0 ;  /* 0x000000030c00720c */ /* 0x040fe20000706070 */
[----:B---3--:R-:W-:-:S03]  /*0280*/  IMAD.WIDE.U32 R2, R12, 0x4, R8 ;  /* 0x000000040c027825 */ /* 0x008fc600078e0008 */
[----:B------:R-:W-:Y:S01]  /*0290*/  ISETP.NE.AND P0, PT, R4, R6, P0 ;  /* 0x000000060400720c */ /* 0x000fe20000705270 */
[----:B------:R-:W-:-:S04]  /*02a0*/  IMAD.WIDE.U32 R4, R5, 0x4, R8 ;  /* 0x0000000405047825 */ /* 0x000fc800078e0008 */
[----:B------:R-:W-:-:S04]  /*02b0*/  IMAD.WIDE.U32 R6, R7, 0x4, R8 ;  /* 0x0000000407067825 */ /* 0x000fc800078e0008 */
[----:B------:R-:W-:Y:S01]  /*02c0*/  IMAD.WIDE.U32 R8, R13, 0x4, R8 ;  /* 0x000000040d087825 */ /* 0x000fe200078e0008 */
[----:B--2---:R-:W-:Y:S06]  /*02d0*/  @!P2 BRA `(.L_x_0) ;  /* 0x0000000000f4a947 */ /* 0x004fec0003800000 */
[----:B------:R-:W-:-:S04]  /*02e0*/  LOP3.LUT R11, R11, 0x7ffffffc, RZ, 0xc0, !PT ;  /* 0x7ffffffc0b0b7812 */ /* 0x000fc800078ec0ff */
[----:B------:R-:W-:-:S07]  /*02f0*/  IADD3 R11, PT, PT, -R11, RZ, RZ ;  /* 0x000000ff0b0b7210 */ /* 0x000fce0007ffe1ff */
.L_x_1:
[----:B------:R-:W2:Y:S01]  /*0300*/  @P0 LDG.E R12, desc[UR4][R4.64] ;  /* 0x00000004040c0981 */ /* 0x000ea2000c1e1900 */
[----:B------:R-:W0:Y:S03]  /*0310*/  @P0 LDC R16, c[0x0][0x388] ;  /* 0x0000e200ff100b82 */ /* 0x000e260000000800 */
[----:B------:R-:W2:Y:S04]  /*0320*/  @P0 LDG.E R13, desc[UR4][R6.64] ;  /* 0x00000004060d0981 */ /* 0x000ea8000c1e1900 */
[----:B------:R-:W3:Y:S04]  /*0330*/  @P0 LDG.E R14, desc[UR4][R8.64] ;  /* 0x00000004080e0981 */ /* 0x000ee8000c1e1900 */
[----:B------:R-:W4:Y:S01]  /*0340*/  @P0 LDG.E R15, desc[UR4][R2.64+0x4] ;  /* 0x00000404020f0981 */ /* 0x000f22000c1e1900 */
[----:B------:R-:W-:Y:S06]  /*0350*/  @P0 BAR.SYNC.DEFER_BLOCKING 0x0 ;  /* 0x0000000000000b1d */ /* 0x000fec0000010000 */
[----:B-1----:R-:W5:Y:S01]  /*0360*/  @P0 LDG.E R17, desc[UR4][R2.64] ;  /* 0x0000000402110981 */ /* 0x002f62000c1e1900 */
[----:B--2---:R-:W-:-:S04]  /*0370*/  @P0 FADD R13, R12, R13 ;  /* 0x0000000d0c0d0221 */ /* 0x004fc80000000000 */
[----:B---3--:R-:W-:-:S04]  /*0380*/  @P0 FADD R14, R14, R13 ;  /* 0x0000000d0e0e0221 */ /* 0x008fc80000000000 */
[----:B----4-:R-:W-:Y:S01]  /*0390*/  @P0 FADD R14, R15, R14 ;  /* 0x0000000e0f0e0221 */ /* 0x010fe20000000000 */
[----:B-----5:R-:W-:-:S04]  /*03a0*/  @P0 FMUL R17, R0, R17 ;  /* 0x0000001100110220 */ /* 0x020fc80000400000 */
[----:B0-----:R-:W-:Y:S02]  /*03b0*/  @P0 FFMA R17, R14, R16, R17 ;  /* 0x000000100e110223 */ /* 0x001fe40000000011 */
[----:B------:R-:W0:Y:S03]  /*03c0*/  @P0 LDC R16, c[0x0][0x388] ;  /* 0x0000e200ff100b82 */ /* 0x000e260000000800 */
[----:B------:R1:W-:Y:S05]  /*03d0*/  @P0 STG.E desc[UR4][R2.64], R17 ;  /* 0x0000001102000986 */ /* 0x0003ea000c101904 */
[----:B------:R-:W-:Y:S06]  /*03e0*/  BAR.SYNC.DEFER_BLOCKING 0x0 ;  /* 0x0000000000007b1d */ /* 0x000fec0000010000 */
[----:B------:R-:W2:Y:S04]  /*03f0*/  @P0 LDG.E R12, desc[UR4][R4.64] ;  /* 0x00000004040c0981 */ /* 0x000ea8000c1e1900 */
[----:B------:R-:W2:Y:S04]  /*0400*/  @P0 LDG.E R13, desc[UR4][R6.64] ;  /* 0x00000004060d0981 */ /* 0x000ea8000c1e1900 */
[----:B------:R-:W3:Y:S04]  /*0410*/  @P0 LDG.E R14, desc[UR4][R8.64] ;  /* 0x00000004080e0981 */ /* 0x000ee8000c1e1900 */
[----:B------:R-:W4:Y:S01]  /*0420*/  @P0 LDG.E R15, desc[UR4][R2.64+0x4] ;  /* 0x00000404020f0981 */ /* 0x000f22000c1e1900 */
[----:B------:R-:W-:Y:S06]  /*0430*/  @P0 BAR.SYNC.DEFER_BLOCKING 0x0 ;  /* 0x0000000000000b1d */ /* 0x000fec0000010000 */
[----:B------:R-:W5:Y:S01]  /*0440*/  @P0 LDG.E R19, desc[UR4][R2.64] ;  /* 0x0000000402130981 */ /* 0x000f62000c1e1900 */
        /* <DEDUP_REMOVED lines=8> */
[----:B------:R-:W3:Y:S04]  /*04d0*/  @P0 LDG.E R12, desc[UR4][R4.64] ;  /* 0x00000004040c0981 */ /* 0x000ee8000c1e1900 */
[----:B------:R-:W3:Y:S04]  /*04e0*/  @P0 LDG.E R13, desc[UR4][R6.64] ;  /* 0x00000004060d0981 */ /* 0x000ee8000c1e1900 */
[----:B------:R-:W4:Y:S04]  /*04f0*/  @P0 LDG.E R14, desc[UR4][R8.64] ;  /* 0x00000004080e0981 */ /* 0x000f28000c1e1900 */
[----:B------:R-:W5:Y:S01]  /*0500*/  @P0 LDG.E R15, desc[UR4][R2.64+0x4] ;  /* 0x00000404020f0981 */ /* 0x000f62000c1e1900 */
[----:B------:R-:W-:Y:S06]  /*0510*/  @P0 BAR.SYNC.DEFER_BLOCKING 0x0 ;  /* 0x0000000000000b1d */ /* 0x000fec0000010000 */
[----:B-1----:R-:W2:Y:S01]  /*0520*/  @P0 LDG.E R17, desc[UR4][R2.64] ;  /* 0x0000000402110981 */ /* 0x002ea2000c1e1900 */
[----:B---3--:R-:W-:-:S04]  /*0530*/  @P0 FADD R13, R12, R13 ;  /* 0x0000000d0c0d0221 */ /* 0x008fc80000000000 */
[----:B----4-:R-:W-:-:S04]  /*0540*/  @P0 FADD R14, R14, R13 ;  /* 0x0000000d0e0e0221 */ /* 0x010fc80000000000 */
[----:B-----5:R-:W-:Y:S01]  /*0550*/  @P0 FADD R14, R15, R14 ;  /* 0x0000000e0f0e0221 */ /* 0x020fe20000000000 */
[----:B--2---:R-:W-:-:S04]  /*0560*/  @P0 FMUL R17, R0, R17 ;  /* 0x0000001100110220 */ /* 0x004fc80000400000 */
        /* <DEDUP_REMOVED lines=10> */
[----:B------:R-:W-:-:S04]  /*0610*/  IADD3 R11, PT, PT, R11, 0x4, RZ ;  /* 0x000000040b0b7810 */ /* 0x000fc80007ffe0ff */
[----:B------:R-:W-:Y:S01]  /*0620*/  ISETP.NE.AND P2, PT, R11, RZ, PT ;  /* 0x000000ff0b00720c */ /* 0x000fe20003f45270 */
[----:B--2---:R-:W-:-:S04]  /*0630*/  @P0 FADD R13, R12, R13 ;  /* 0x0000000d0c0d0221 */ /* 0x004fc80000000000 */
[----:B---3--:R-:W-:-:S04]  /*0640*/  @P0 FADD R14, R14, R13 ;  /* 0x0000000d0e0e0221 */ /* 0x008fc80000000000 */
[----:B----4-:R-:W-:Y:S01]  /*0650*/  @P0 FADD R14, R15, R14 ;  /* 0x0000000e0f0e0221 */ /* 0x010fe20000000000 */
[----:B-----5:R-:W-:-:S04]  /*0660*/  @P0 FMUL R19, R0, R19 ;  /* 0x0000001300130220 */ /* 0x020fc80000400000 */
[----:B0-----:R-:W-:-:S05]  /*0670*/  @P0 FFMA R19, R14, R16, R19 ;  /* 0x000000100e130223 */ /* 0x001fca0000000013 */
[----:B------:R1:W-:Y:S01]  /*0680*/  @P0 STG.E desc[UR4][R2.64], R19 ;  /* 0x0000001302000986 */ /* 0x0003e2000c101904 */
[----:B------:R-:W-:Y:S06]  /*0690*/  BAR.SYNC.DEFER_BLOCKING 0x0 ;  /* 0x0000000000007b1d */ /* 0x000fec0000010000 */
[----:B------:R-:W-:Y:S05]  /*06a0*/  @P2 BRA `(.L_x_1) ;  /* 0xfffffffc00142947 */ /* 0x000fea000383ffff */
.L_x_0:
[----:B------:R-:W-:Y:S05]  /*06b0*/  @!P1 EXIT ;  /* 0x000000000000994d */ /* 0x000fea0003800000 */
[----:B------:R-:W-:Y:S01]  /*06c0*/  IADD3 R10, PT, PT, -R10, RZ, RZ ;  /* 0x000000ff0a0a7210 */ /* 0x000fe20007ffe1ff */
[----:B------:R-:W0:Y:S06]  /*06d0*/  LDCU UR6, c[0x0][0x388] ;  /* 0x00007100ff0677ac */ /* 0x000e2c0008000800 */
.L_x_3:
[----:B--2---:R-:W-:Y:S05]  /*06e0*/  @!P0 BRA `(.L_x_2) ;  /* 0x0000000000348947 */ /* 0x004fea0003800000 */
[----:B------:R-:W2:Y:S01]  /*06f0*/  LDG.E R11, desc[UR4][R4.64] ;  /* 0x00000004040b7981 */ /* 0x000ea2000c1e1900 */
[----:B------:R-:W-:Y:S05]  /*0700*/  WARPSYNC.ALL ;  /* 0x0000000000007948 */ /* 0x000fea0003800000 */
[----:B------:R-:W2:Y:S04]  /*0710*/  LDG.E R12, desc[UR4][R6.64] ;  /* 0x00000004060c7981 */ /* 0x000ea8000c1e1900 */
[----:B------:R-:W3:Y:S04]  /*0720*/  LDG.E R13, desc[UR4][R8.64] ;  /* 0x00000004080d7981 */ /* 0x000ee8000c1e1900 */
[----:B------:R-:W4:Y:S01]  /*0730*/  LDG.E R14, desc[UR4][R2.64+0x4] ;  /* 0x00000404020e7981 */ /* 0x000f22000c1e1900 */
[----:B------:R-:W-:Y:S06]  /*0740*/  BAR.SYNC.DEFER_BLOCKING 0x0 ;  /* 0x0000000000007b1d */ /* 0x000fec0000010000 */
[----:B------:R-:W5:Y:S01]  /*0750*/  LDG.E R15, desc[UR4][R2.64] ;  /* 0x00000004020f7981 */ /* 0x000f62000c1e1900 */
[----:B--2---:R-:W-:-:S04]  /*0760*/  FADD R12, R11, R12 ;  /* 0x0000000c0b0c7221 */ /* 0x004fc80000000000 */
[----:B---3--:R-:W-:-:S04]  /*0770*/  FADD R13, R13, R12 ;  /* 0x0000000c0d0d7221 */ /* 0x008fc80000000000 */
[----:B----4-:R-:W-:Y:S01]  /*0780*/  FADD R14, R14, R13 ;  /* 0x0000000d0e0e7221 */ /* 0x010fe20000000000 */
[----:B-----5:R-:W-:-:S04]  /*0790*/  FMUL R15, R0, R15 ;  /* 0x0000000f000f7220 */ /* 0x020fc80000400000 */
[----:B0-----:R-:W-:-:S05]  /*07a0*/  FFMA R15, R14, UR6, R15 ;  /* 0x000000060e0f7c23 */ /* 0x001fca000800000f */
[----:B------:R2:W-:Y:S02]  /*07b0*/  STG.E desc[UR4][R2.64], R15 ;  /* 0x0000000f02007986 */ /* 0x0005e4000c101904 */
.L_x_2:
[----:B------:R-:W-:Y:S01]  /*07c0*/  IADD3 R10, PT, PT, R10, 0x1, RZ ;  /* 0x000000010a0a7810 */ /* 0x000fe20007ffe0ff */
[----:B------:R-:W-:Y:S05]  /*07d0*/  WARPSYNC.ALL ;  /* 0x0000000000007948 */ /* 0x000fea0003800000 */
[----:B------:R-:W-:Y:S01]  /*07e0*/  BAR.SYNC.DEFER_BLOCKING 0x0 ;  /* 0x0000000000007b1d */ /* 0x000fe20000010000 */
[----:B------:R-:W-:-:S13]  /*07f0*/  ISETP.NE.AND P1, PT, R10, RZ, PT ;  /* 0x000000ff0a00720c */ /* 0x000fda0003f25270 */
[----:B------:R-:W-:Y:S05]  /*0800*/  @P1 BRA `(.L_x_3) ;  /* 0xfffffffc00b41947 */ /* 0x000fea000383ffff */
[----:B0-----:R-:W-:Y:S05]  /*0810*/  EXIT ;  /* 0x000000000000794d */ /* 0x001fea0003800000 */
.L_x_4:
[----:B------:R-:W-:-:S00]  /*0820*/  BRA `(.L_x_4) ;  /* 0xfffffffc00fc7947 */ /* 0x000fc0000383ffff */
[----:B------:R-:W-:-:S00]  /*0830*/  NOP ;  /* 0x0000000000007918 */ /* 0x000fc00000000000 */
        /* <DEDUP_REMOVED lines=12> */
.L_x_5:


//--------------------- .nv.shared.reserved.0     --------------------------
	.section	.nv.shared.reserved.0,"aw",@nobits
	.weak		__nv_reservedSMEM_offset_0_alias
	.size		__nv_reservedSMEM_offset_0_alias, 0, 64
	.other		__nv_reservedSMEM_offset_0_alias,@"STO_CUDA_RESERVED_SHARED STV_DEFAULT"
__nv_reservedSMEM_offset_0_alias:
	.zero		0
	.zero		64


//--------------------- .nv.constant0._Z9diffusionPffii --------------------------
	.section	.nv.constant0._Z9diffusionPffii,"a",@progbits
	.sectionflags	@""
	.align	4
.nv.constant0._Z9diffusionPffii:
	.zero		916


//--------------------- SYMBOLS --------------------------

	.type		.nv.reservedSmem.offset0,@object
	.size		.nv.reservedSmem.offset0,0x4
